//
// Generated by NVIDIA NVVM Compiler
//
// Compiler Build ID: CL-36424714
// Cuda compilation tools, release 13.0, V13.0.88
// Based on NVVM 20.0.0
//

.version 9.0
.target sm_100
.address_size 64

	// .globl	_Z20create_newline_indexPclPiPl

.visible .entry _Z20create_newline_indexPclPiPl(
	.param .u64 .ptr .align 1 _Z20create_newline_indexPclPiPl_param_0,
	.param .u64 _Z20create_newline_indexPclPiPl_param_1,
	.param .u64 .ptr .align 1 _Z20create_newline_indexPclPiPl_param_2,
	.param .u64 .ptr .align 1 _Z20create_newline_indexPclPiPl_param_3
)
{
	.reg .pred 	%p<5>;
	.reg .b16 	%rs<2>;
	.reg .b32 	%r<20>;
	.reg .b64 	%rd<31>;

	ld.param.u64 	%rd16, [_Z20create_newline_indexPclPiPl_param_0];
	ld.param.u64 	%rd17, [_Z20create_newline_indexPclPiPl_param_1];
	ld.param.u64 	%rd19, [_Z20create_newline_indexPclPiPl_param_2];
	ld.param.u64 	%rd18, [_Z20create_newline_indexPclPiPl_param_3];
	cvta.to.global.u64 	%rd1, %rd19;
	mov.u32 	%r8, %ctaid.x;
	mov.u32 	%r9, %ntid.x;
	mov.u32 	%r10, %tid.x;
	mad.lo.s32 	%r11, %r8, %r9, %r10;
	mov.u32 	%r12, %nctaid.x;
	mul.lo.s32 	%r13, %r9, %r12;
	cvt.s64.s32 	%rd2, %r11;
	cvt.s64.s32 	%rd3, %r13;
	add.s64 	%rd20, %rd3, %rd17;
	add.s64 	%rd4, %rd20, -1;
	or.b64  	%rd21, %rd4, %rd3;
	and.b64  	%rd22, %rd21, -4294967296;
	setp.ne.s64 	%p1, %rd22, 0;
	@%p1 bra 	$L__BB0_2;
	cvt.u32.u64 	%r14, %rd3;
	cvt.u32.u64 	%r15, %rd4;
	div.u32 	%r16, %r15, %r14;
	cvt.u64.u32 	%rd29, %r16;
	bra.uni 	$L__BB0_3;
$L__BB0_2:
	div.s64 	%rd29, %rd4, %rd3;
$L__BB0_3:
	mul.lo.s64 	%rd8, %rd29, %rd2;
	add.s64 	%rd9, %rd8, %rd29;
	cvt.s64.s32 	%rd30, %rd8;
	min.s64 	%rd23, %rd9, %rd17;
	setp.le.s64 	%p2, %rd23, %rd30;
	@%p2 bra 	$L__BB0_8;
	cvt.u32.u64 	%r17, %rd8;
	shl.b64 	%rd24, %rd2, 2;
	add.s64 	%rd25, %rd1, %rd24;
	ld.global.u32 	%r19, [%rd25];
	cvta.to.global.u64 	%rd12, %rd16;
	cvta.to.global.u64 	%rd13, %rd18;
$L__BB0_5:
	add.s64 	%rd26, %rd12, %rd30;
	ld.global.u8 	%rs1, [%rd26];
	setp.ne.s16 	%p3, %rs1, 10;
	@%p3 bra 	$L__BB0_7;
	add.s32 	%r5, %r19, 1;
	mul.wide.s32 	%rd27, %r19, 8;
	add.s64 	%rd28, %rd13, %rd27;
	st.global.u64 	[%rd28], %rd30;
	mov.u32 	%r19, %r5;
$L__BB0_7:
	add.s32 	%r17, %r17, 1;
	cvt.s64.s32 	%rd30, %r17;
	setp.gt.s64 	%p4, %rd23, %rd30;
	@%p4 bra 	$L__BB0_5;
$L__BB0_8:
	ret;

}


// ===== COMPILED SASS (sm_100) =====

	.target	sm_100

	.elftype	@"ET_EXEC"


//--------------------- .note.nv.tkinfo           --------------------------
	.section	.note.nv.tkinfo,"",@"SHT_NOTE"
	.sectionflags	@"SHF_NOTE_NV_TKINFO"
	.tkinfo
        /*0018*/ 	.word	0x00000002
        /*0030*/ 	.string	""
        /*0030*/ 	.string	"ptxas"
        /*0030*/ 	.string	"Cuda compilation tools, release 13.0, V13.0.88"
        /*0030*/ 	.string	"Build cuda_13.0.r13.0/compiler.36424714_0"
        /*0030*/ 	.string	"-arch sm_100 -m 64 "



//--------------------- .note.nv.cuinfo           --------------------------
	.section	.note.nv.cuinfo,"",@"SHT_NOTE"
	.sectionflags	@"SHF_NOTE_NV_CUINFO"
        /*0018*/ 	.short	0x0002
        /*001a*/ 	.short	0x0064
        /*001c*/ 	.short	0x0082
	.zero		2


//--------------------- .nv.info                  --------------------------
	.section	.nv.info,"",@"SHT_CUDA_INFO"
	.align	4


	//----- nvinfo : EIATTR_REGCOUNT
	.align		4
        /*0000*/ 	.byte	0x04, 0x2f
        /*0002*/ 	.short	(.L_1 - .L_0)
	.align		4
.L_0:
        /*0004*/ 	.word	index@(_Z20create_newline_indexPclPiPl)
        /*0008*/ 	.word	0x00000018


	//----- nvinfo : EIATTR_FRAME_SIZE
	.align		4
.L_1:
        /*000c*/ 	.byte	0x04, 0x11
        /*000e*/ 	.short	(.L_3 - .L_2)
	.align		4
.L_2:
        /*0010*/ 	.word	index@($__internal_0_$__cuda_sm20_div_s64)
        /*0014*/ 	.word	0x00000000


	//----- nvinfo : EIATTR_FRAME_SIZE
	.align		4
.L_3:
        /*0018*/ 	.byte	0x04, 0x11
        /*001a*/ 	.short	(.L_5 - .L_4)
	.align		4
.L_4:
        /*001c*/ 	.word	index@(_Z20create_newline_indexPclPiPl)
        /*0020*/ 	.word	0x00000000


	//----- nvinfo : EIATTR_MIN_STACK_SIZE
	.align		4
.L_5:
        /*0024*/ 	.byte	0x04, 0x12
        /*0026*/ 	.short	(.L_7 - .L_6)
	.align		4
.L_6:
        /*0028*/ 	.word	index@(_Z20create_newline_indexPclPiPl)
        /*002c*/ 	.word	0x00000000
.L_7:


//--------------------- .nv.compat                --------------------------
	.section	.nv.compat,"",@"SHT_CUDA_COMPAT_INFO"
	.align	4
        /*0000*/ 	.byte	0x02, 0x09, 0x00, 0x00, 0x02, 0x02, 0x01, 0x00, 0x02, 0x05, 0x05, 0x00, 0x03, 0x07, 0x01, 0x01
        /*0010*/ 	.byte	0x02, 0x03, 0x00, 0x00, 0x02, 0x06, 0x01, 0x00, 0x04, 0x0b, 0x08, 0x00, 0x09, 0x00, 0x00, 0x00
        /*0020*/ 	.byte	0x00, 0x00, 0x00, 0x00


//--------------------- .nv.info._Z20create_newline_indexPclPiPl --------------------------
	.section	.nv.info._Z20create_newline_indexPclPiPl,"",@"SHT_CUDA_INFO"
	.sectionflags	@""
	.align	4


	//----- nvinfo : EIATTR_CUDA_API_VERSION
	.align		4
        /*0000*/ 	.byte	0x04, 0x37
        /*0002*/ 	.short	(.L_9 - .L_8)
.L_8:
        /*0004*/ 	.word	0x00000082


	//----- nvinfo : EIATTR_KPARAM_INFO
	.align		4
.L_9:
        /*0008*/ 	.byte	0x04, 0x17
        /*000a*/ 	.short	(.L_11 - .L_10)
.L_10:
        /*000c*/ 	.word	0x00000000
        /*0010*/ 	.short	0x0003
        /*0012*/ 	.short	0x0018
        /*0014*/ 	.byte	0x00, 0xf5, 0x21, 0x00


	//----- nvinfo : EIATTR_KPARAM_INFO
	.align		4
.L_11:
        /*0018*/ 	.byte	0x04, 0x17
        /*001a*/ 	.short	(.L_13 - .L_12)
.L_12:
        /*001c*/ 	.word	0x00000000
        /*0020*/ 	.short	0x0002
        /*0022*/ 	.short	0x0010
        /*0024*/ 	.byte	0x00, 0xf5, 0x21, 0x00


	//----- nvinfo : EIATTR_KPARAM_INFO
	.align		4
.L_13:
        /*0028*/ 	.byte	0x04, 0x17
        /*002a*/ 	.short	(.L_15 - .L_14)
.L_14:
        /*002c*/ 	.word	0x00000000
        /*0030*/ 	.short	0x0001
        /*0032*/ 	.short	0x0008
        /*0034*/ 	.byte	0x00, 0xf0, 0x21, 0x00


	//----- nvinfo : EIATTR_KPARAM_INFO
	.align		4
.L_15:
        /*0038*/ 	.byte	0x04, 0x17
        /*003a*/ 	.short	(.L_17 - .L_16)
.L_16:
        /*003c*/ 	.word	0x00000000
        /*0040*/ 	.short	0x0000
        /*0042*/ 	.short	0x0000
        /*0044*/ 	.byte	0x00, 0xf5, 0x21, 0x00


	//----- nvinfo : EIATTR_SPARSE_MMA_MASK
	.align		4
.L_17:
        /*0048*/ 	.byte	0x03, 0x50
        /*004a*/ 	.short	0x0000


	//----- nvinfo : EIATTR_MAXREG_COUNT
	.align		4
        /*004c*/ 	.byte	0x03, 0x1b
        /*004e*/ 	.short	0x00ff


	//----- nvinfo : EIATTR_MERCURY_ISA_VERSION
	.align		4
        /*0050*/ 	.byte	0x03, 0x5f
        /*0052*/ 	.short	0x0101


	//----- nvinfo : EIATTR_VRC_CTA_INIT_COUNT
	.align		4
        /*0054*/ 	.byte	0x02, 0x4a
	.zero		1
	.zero		1


	//----- nvinfo : EIATTR_EXIT_INSTR_OFFSETS
	.align		4
        /*0058*/ 	.byte	0x04, 0x1c
        /*005a*/ 	.short	(.L_19 - .L_18)


	//   ....[0]....
.L_18:
        /*005c*/ 	.word	0x00000350


	//   ....[1]....
        /*0060*/ 	.word	0x000004f0


	//----- nvinfo : EIATTR_CRS_STACK_SIZE
	.align		4
.L_19:
        /*0064*/ 	.byte	0x04, 0x1e
        /*0066*/ 	.short	(.L_21 - .L_20)
.L_20:
        /*0068*/ 	.word	0x00000000


	//----- nvinfo : EIATTR_CBANK_PARAM_SIZE
	.align		4
.L_21:
        /*006c*/ 	.byte	0x03, 0x19
        /*006e*/ 	.short	0x0020


	//----- nvinfo : EIATTR_PARAM_CBANK
	.align		4
        /*0070*/ 	.byte	0x04, 0x0a
        /*0072*/ 	.short	(.L_23 - .L_22)
	.align		4
.L_22:
        /*0074*/ 	.word	index@(.nv.constant0._Z20create_newline_indexPclPiPl)
        /*0078*/ 	.short	0x0380
        /*007a*/ 	.short	0x0020


	//----- nvinfo : EIATTR_SW_WAR
	.align		4
.L_23:
        /*007c*/ 	.byte	0x04, 0x36
        /*007e*/ 	.short	(.L_25 - .L_24)
.L_24:
        /*0080*/ 	.word	0x00000008
.L_25:


//--------------------- .nv.callgraph             --------------------------
	.section	.nv.callgraph,"",@"SHT_CUDA_CALLGRAPH"
	.align	4
	.sectionentsize	8
	.align		4
        /*0000*/ 	.word	0x00000000
	.align		4
        /*0004*/ 	.word	0xffffffff
	.align		4
        /*0008*/ 	.word	0x00000000
	.align		4
        /*000c*/ 	.word	0xfffffffe
	.align		4
        /*0010*/ 	.word	0x00000000
	.align		4
        /*0014*/ 	.word	0xfffffffd
	.align		4
        /*0018*/ 	.word	0x00000000
	.align		4
        /*001c*/ 	.word	0xfffffffc


//--------------------- .text._Z20create_newline_indexPclPiPl --------------------------
	.section	.text._Z20create_newline_indexPclPiPl,"ax",@progbits
	.align	128
        .global         _Z20create_newline_indexPclPiPl
        .type           _Z20create_newline_indexPclPiPl,@function
        .size           _Z20create_newline_indexPclPiPl,(.L_x_4 - _Z20create_newline_indexPclPiPl)
        .other          _Z20create_newline_indexPclPiPl,@"STO_CUDA_ENTRY STV_DEFAULT"
_Z20create_newline_indexPclPiPl:
.text._Z20create_newline_indexPclPiPl:
[----:B------:R-:W-:Y:S08]  /*0000*/  LDC R1, c[0x0][0x37c] ;  /* 0x0000df00ff017b82 */ /* 0x000ff00000000800 */
[----:B------:R-:W0:Y:S01]  /*0010*/  LDC R0, c[0x0][0x360] ;  /* 0x0000d800ff007b82 */ /* 0x000e220000000800 */
[----:B------:R-:W0:Y:S01]  /*0020*/  LDCU UR5, c[0x0][0x370] ;  /* 0x00006e00ff0577ac */ /* 0x000e220008000800 */
[----:B------:R-:W1:Y:S06]  /*0030*/  S2R R3, SR_TID.X ;  /* 0x0000000000037919 */ /* 0x000e6c0000002100 */
[----:B------:R-:W2:Y:S08]  /*0040*/  LDC.64 R8, c[0x0][0x388] ;  /* 0x0000e200ff087b82 */ /* 0x000eb00000000a00 */
[----:B------:R-:W1:Y:S01]  /*0050*/  S2UR UR4, SR_CTAID.X ;  /* 0x00000000000479c3 */ /* 0x000e620000002500 */
[----:B0-----:R-:W-:-:S05]  /*0060*/  IMAD R7, R0, UR5, RZ ;  /* 0x0000000500077c24 */ /* 0x001fca000f8e02ff */
[----:B------:R-:W-:Y:S02]  /*0070*/  SHF.R.S32.HI R6, RZ, 0x1f, R7 ;  /* 0x0000001fff067819 */ /* 0x000fe40000011407 */
[----:B--2---:R-:W-:-:S04]  /*0080*/  IADD3 R8, P0, PT, R7, R8, RZ ;  /* 0x0000000807087210 */ /* 0x004fc80007f1e0ff */
[----:B------:R-:W-:-:S04]  /*0090*/  IADD3 R8, P1, PT, R8, -0x1, RZ ;  /* 0xffffffff08087810 */ /* 0x000fc80007f3e0ff */
[----:B------:R-:W-:Y:S01]  /*00a0*/  IADD3.X R9, PT, PT, R6, -0x1, R9, P1, P0 ;  /* 0xffffffff06097810 */ /* 0x000fe20000fe0409 */
[----:B-1----:R-:W-:-:S03]  /*00b0*/  IMAD R0, R0, UR4, R3 ;  /* 0x0000000400007c24 */ /* 0x002fc6000f8e0203 */
[----:B------:R-:W-:Y:S02]  /*00c0*/  LOP3.LUT R2, R9, R6, RZ, 0xfc, !PT ;  /* 0x0000000609027212 */ /* 0x000fe400078efcff */
[----:B------:R-:W-:Y:S02]  /*00d0*/  SHF.R.S32.HI R5, RZ, 0x1f, R0 ;  /* 0x0000001fff057819 */ /* 0x000fe40000011400 */
[----:B------:R-:W-:-:S13]  /*00e0*/  ISETP.NE.U32.AND P0, PT, R2, RZ, PT ;  /* 0x000000ff0200720c */ /* 0x000fda0003f05070 */
[----:B------:R-:W-:Y:S05]  /*00f0*/  @P0 BRA `(.L_x_0) ;  /* 0x0000000000500947 */ /* 0x000fea0003800000 */
[----:B------:R-:W0:Y:S01]  /*0100*/  I2F.U32.RP R4, R7 ;  /* 0x0000000700047306 */ /* 0x000e220000209000 */
[----:B------:R-:W-:Y:S01]  /*0110*/  IMAD.MOV R9, RZ, RZ, -R7 ;  /* 0x000000ffff097224 */ /* 0x000fe200078e0a07 */
[----:B------:R-:W-:-:S06]  /*0120*/  ISETP.NE.U32.AND P2, PT, R7, RZ, PT ;  /* 0x000000ff0700720c */ /* 0x000fcc0003f45070 */
[----:B0-----:R-:W0:Y:S02]  /*0130*/  MUFU.RCP R4, R4 ;  /* 0x0000000400047308 */ /* 0x001e240000001000 */
[----:B0-----:R-:W-:-:S06]  /*0140*/  VIADD R2, R4, 0xffffffe ;  /* 0x0ffffffe04027836 */ /* 0x001fcc0000000000 */
[----:B------:R0:W1:Y:S02]  /*0150*/  F2I.FTZ.U32.TRUNC.NTZ R3, R2 ;  /* 0x0000000200037305 */ /* 0x000064000021f000 */
[----:B0-----:R-:W-:Y:S02]  /*0160*/  IMAD.MOV.U32 R2, RZ, RZ, RZ ;  /* 0x000000ffff027224 */ /* 0x001fe400078e00ff */
[----:B-1----:R-:W-:-:S04]  /*0170*/  IMAD R9, R9, R3, RZ ;  /* 0x0000000309097224 */ /* 0x002fc800078e02ff */
[----:B------:R-:W-:-:S06]  /*0180*/  IMAD.HI.U32 R3, R3, R9, R2 ;  /* 0x0000000903037227 */ /* 0x000fcc00078e0002 */
[----:B------:R-:W-:-:S04]  /*0190*/  IMAD.HI.U32 R2, R3, R8, RZ ;  /* 0x0000000803027227 */ /* 0x000fc800078e00ff */
[----:B------:R-:W-:-:S04]  /*01a0*/  IMAD.MOV R3, RZ, RZ, -R2 ;  /* 0x000000ffff037224 */ /* 0x000fc800078e0a02 */
[----:B------:R-:W-:Y:S02]  /*01b0*/  IMAD R8, R7, R3, R8 ;  /* 0x0000000307087224 */ /* 0x000fe400078e0208 */
[----:B------:R-:W-:-:S03]  /*01c0*/  IMAD.MOV.U32 R3, RZ, RZ, RZ ;  /* 0x000000ffff037224 */ /* 0x000fc600078e00ff */
[----:B------:R-:W-:-:S13]  /*01d0*/  ISETP.GE.U32.AND P0, PT, R8, R7, PT ;  /* 0x000000070800720c */ /* 0x000fda0003f06070 */
[----:B------:R-:W-:Y:S02]  /*01e0*/  @P0 IMAD.IADD R8, R8, 0x1, -R7 ;  /* 0x0000000108080824 */ /* 0x000fe400078e0a07 */
[----:B------:R-:W-:-:S03]  /*01f0*/  @P0 VIADD R2, R2, 0x1 ;  /* 0x0000000102020836 */ /* 0x000fc60000000000 */
[----:B------:R-:W-:-:S13]  /*0200*/  ISETP.GE.U32.AND P1, PT, R8, R7, PT ;  /* 0x000000070800720c */ /* 0x000fda0003f26070 */
[----:B------:R-:W-:Y:S01]  /*0210*/  @P1 VIADD R2, R2, 0x1 ;  /* 0x0000000102021836 */ /* 0x000fe20000000000 */
[----:B------:R-:W-:Y:S01]  /*0220*/  @!P2 LOP3.LUT R2, RZ, R7, RZ, 0x33, !PT ;  /* 0x00000007ff02a212 */ /* 0x000fe200078e33ff */
[----:B------:R-:W-:Y:S06]  /*0230*/  BRA `(.L_x_1) ;  /* 0x0000000000107947 */ /* 0x000fec0003800000 */
.L_x_0:
[----:B------:R-:W-:-:S07]  /*0240*/  MOV R4, 0x260 ;  /* 0x0000026000047802 */ /* 0x000fce0000000f00 */
[----:B------:R-:W-:Y:S05]  /*0250*/  CALL.REL.NOINC `($__internal_0_$__cuda_sm20_div_s64) ;  /* 0x0000000000a87944 */ /* 0x000fea0003c00000 */
[----:B------:R-:W-:Y:S02]  /*0260*/  IMAD.MOV.U32 R2, RZ, RZ, R6 ;  /* 0x000000ffff027224 */ /* 0x000fe400078e0006 */
[----:B------:R-:W-:-:S07]  /*0270*/  IMAD.MOV.U32 R3, RZ, RZ, R7 ;  /* 0x000000ffff037224 */ /* 0x000fce00078e0007 */
.L_x_1:
[----:B------:R-:W0:Y:S01]  /*0280*/  LDCU.64 UR4, c[0x0][0x388] ;  /* 0x00007100ff0477ac */ /* 0x000e220008000a00 */
[-C--:B------:R-:W-:Y:S02]  /*0290*/  IMAD R4, R3, R0.reuse, RZ ;  /* 0x0000000003047224 */ /* 0x080fe400078e02ff */
[----:B------:R-:W-:-:S04]  /*02a0*/  IMAD.WIDE.U32 R6, R2, R0, RZ ;  /* 0x0000000002067225 */ /* 0x000fc800078e00ff */
[----:B------:R-:W-:Y:S01]  /*02b0*/  IMAD R9, R5, R2, R4 ;  /* 0x0000000205097224 */ /* 0x000fe200078e0204 */
[----:B------:R-:W-:Y:S02]  /*02c0*/  IADD3 R2, P0, PT, R2, R6, RZ ;  /* 0x0000000602027210 */ /* 0x000fe40007f1e0ff */
[----:B------:R-:W-:Y:S02]  /*02d0*/  SHF.R.S32.HI R4, RZ, 0x1f, R6 ;  /* 0x0000001fff047819 */ /* 0x000fe40000011406 */
[----:B------:R-:W-:Y:S02]  /*02e0*/  IADD3.X R3, PT, PT, R3, R7, R9, P0, !PT ;  /* 0x0000000703037210 */ /* 0x000fe400007fe409 */
[----:B0-----:R-:W-:-:S04]  /*02f0*/  ISETP.LT.U32.AND P0, PT, R2, UR4, PT ;  /* 0x0000000402007c0c */ /* 0x001fc8000bf01070 */
[----:B------:R-:W-:-:S04]  /*0300*/  ISETP.LT.AND.EX P0, PT, R3, UR5, PT, P0 ;  /* 0x0000000503007c0c */ /* 0x000fc8000bf01300 */
[----:B------:R-:W-:Y:S02]  /*0310*/  SEL R11, R2, UR4, P0 ;  /* 0x00000004020b7c07 */ /* 0x000fe40008000000 */
[----:B------:R-:W-:Y:S02]  /*0320*/  SEL R10, R3, UR5, P0 ;  /* 0x00000005030a7c07 */ /* 0x000fe40008000000 */
[----:B------:R-:W-:-:S04]  /*0330*/  ISETP.GT.U32.AND P0, PT, R11, R6, PT ;  /* 0x000000060b00720c */ /* 0x000fc80003f04070 */
[----:B------:R-:W-:-:S13]  /*0340*/  ISETP.GT.AND.EX P0, PT, R10, R4, PT, P0 ;  /* 0x000000040a00720c */ /* 0x000fda0003f04300 */
[----:B------:R-:W-:Y:S05]  /*0350*/  @!P0 EXIT ;  /* 0x000000000000894d */ /* 0x000fea0003800000 */
[----:B------:R-:W0:Y:S01]  /*0360*/  LDCU.64 UR6, c[0x0][0x390] ;  /* 0x00007200ff0677ac */ /* 0x000e220008000a00 */
[----:B------:R-:W1:Y:S01]  /*0370*/  LDCU.64 UR4, c[0x0][0x358] ;  /* 0x00006b00ff0477ac */ /* 0x000e620008000a00 */
[----:B0-----:R-:W-:-:S04]  /*0380*/  LEA R2, P0, R0, UR6, 0x2 ;  /* 0x0000000600027c11 */ /* 0x001fc8000f8010ff */
[----:B------:R-:W-:Y:S01]  /*0390*/  LEA.HI.X R3, R0, UR7, R5, 0x2, P0 ;  /* 0x0000000700037c11 */ /* 0x000fe200080f1405 */
[----:B------:R-:W-:Y:S01]  /*03a0*/  IMAD.MOV.U32 R8, RZ, RZ, R6 ;  /* 0x000000ffff087224 */ /* 0x000fe200078e0006 */
[----:B------:R-:W0:Y:S03]  /*03b0*/  LDCU.64 UR6, c[0x0][0x380] ;  /* 0x00007000ff0677ac */ /* 0x000e260008000a00 */
[----:B-1----:R1:W5:Y:S01]  /*03c0*/  LDG.E R7, desc[UR4][R2.64] ;  /* 0x0000000402077981 */ /* 0x002362000c1e1900 */
[----:B------:R-:W-:-:S07]  /*03d0*/  IMAD.MOV.U32 R9, RZ, RZ, R4 ;  /* 0x000000ffff097224 */ /* 0x000fce00078e0004 */
.L_x_2:
[----:B0-2---:R-:W-:-:S04]  /*03e0*/  IADD3 R4, P0, PT, R8, UR6, RZ ;  /* 0x0000000608047c10 */ /* 0x005fc8000ff1e0ff */
[----:B------:R-:W-:-:S05]  /*03f0*/  IADD3.X R5, PT, PT, R9, UR7, RZ, P0, !PT ;  /* 0x0000000709057c10 */ /* 0x000fca00087fe4ff */
[----:B------:R-:W2:Y:S02]  /*0400*/  LDG.E.U8 R4, desc[UR4][R4.64] ;  /* 0x0000000404047981 */ /* 0x000ea4000c1e1100 */
[----:B--2---:R-:W-:-:S13]  /*0410*/  ISETP.NE.AND P1, PT, R4, 0xa, PT ;  /* 0x0000000a0400780c */ /* 0x004fda0003f25270 */
[----:B-1----:R-:W0:Y:S01]  /*0420*/  @!P1 LDC.64 R2, c[0x0][0x398] ;  /* 0x0000e600ff029b82 */ /* 0x002e220000000a00 */
[----:B------:R-:W-:Y:S01]  /*0430*/  @!P1 MOV R4, R8 ;  /* 0x0000000800049202 */ /* 0x000fe20000000f00 */
[----:B------:R-:W-:Y:S02]  /*0440*/  @!P1 IMAD.MOV.U32 R5, RZ, RZ, R9 ;  /* 0x000000ffff059224 */ /* 0x000fe400078e0009 */
[----:B------:R-:W-:Y:S02]  /*0450*/  VIADD R8, R6, 0x1 ;  /* 0x0000000106087836 */ /* 0x000fe40000000000 */
[----:B-----5:R-:W-:Y:S02]  /*0460*/  @!P1 VIADD R0, R7, 0x1 ;  /* 0x0000000107009836 */ /* 0x020fe40000000000 */
[--C-:B------:R-:W-:Y:S01]  /*0470*/  IMAD.MOV.U32 R6, RZ, RZ, R8.reuse ;  /* 0x000000ffff067224 */ /* 0x100fe200078e0008 */
[----:B------:R-:W-:Y:S02]  /*0480*/  ISETP.GT.U32.AND P0, PT, R11, R8, PT ;  /* 0x000000080b00720c */ /* 0x000fe40003f04070 */
[----:B------:R-:W-:-:S04]  /*0490*/  SHF.R.S32.HI R9, RZ, 0x1f, R8 ;  /* 0x0000001fff097819 */ /* 0x000fc80000011408 */
[----:B------:R-:W-:Y:S01]  /*04a0*/  ISETP.GT.AND.EX P0, PT, R10, R9, PT, P0 ;  /* 0x000000090a00720c */ /* 0x000fe20003f04300 */
[----:B0-----:R-:W-:-:S04]  /*04b0*/  @!P1 IMAD.WIDE R2, R7, 0x8, R2 ;  /* 0x0000000807029825 */ /* 0x001fc800078e0202 */
[----:B------:R-:W-:Y:S01]  /*04c0*/  @!P1 IMAD.MOV.U32 R7, RZ, RZ, R0 ;  /* 0x000000ffff079224 */ /* 0x000fe200078e0000 */
[----:B------:R2:W-:Y:S07]  /*04d0*/  @!P1 STG.E.64 desc[UR4][R2.64], R4 ;  /* 0x0000000402009986 */ /* 0x0005ee000c101b04 */
[----:B------:R-:W-:Y:S05]  /*04e0*/  @P0 BRA `(.L_x_2) ;  /* 0xfffffffc00bc0947 */ /* 0x000fea000383ffff */
[----:B------:R-:W-:Y:S05]  /*04f0*/  EXIT ;  /* 0x000000000000794d */ /* 0x000fea0003800000 */
        .weak           $__internal_0_$__cuda_sm20_div_s64
        .type           $__internal_0_$__cuda_sm20_div_s64,@function
        .size           $__internal_0_$__cuda_sm20_div_s64,(.L_x_4 - $__internal_0_$__cuda_sm20_div_s64)
$__internal_0_$__cuda_sm20_div_s64:
[-C--:B------:R-:W-:Y:S02]  /*0500*/  IADD3 R2, P1, PT, RZ, -R7.reuse, RZ ;  /* 0x80000007ff027210 */ /* 0x080fe40007f3e0ff */
[----:B------:R-:W-:Y:S02]  /*0510*/  ISETP.GE.AND P0, PT, R6, RZ, PT ;  /* 0x000000ff0600720c */ /* 0x000fe40003f06270 */
[----:B------:R-:W-:Y:S01]  /*0520*/  ISETP.GE.AND P3, PT, R9, RZ, PT ;  /* 0x000000ff0900720c */ /* 0x000fe20003f66270 */
[----:B------:R-:W-:Y:S01]  /*0530*/  IMAD.X R3, RZ, RZ, ~R6, P1 ;  /* 0x000000ffff037224 */ /* 0x000fe200008e0e06 */
[----:B------:R-:W-:-:S04]  /*0540*/  SEL R2, R2, R7, !P0 ;  /* 0x0000000702027207 */ /* 0x000fc80004000000 */
[----:B------:R-:W-:-:S04]  /*0550*/  SEL R3, R3, R6, !P0 ;  /* 0x0000000603037207 */ /* 0x000fc80004000000 */
[----:B------:R-:W0:Y:S08]  /*0560*/  I2F.U64.RP R14, R2 ;  /* 0x00000002000e7312 */ /* 0x000e300000309000 */
[----:B0-----:R-:W0:Y:S02]  /*0570*/  MUFU.RCP R14, R14 ;  /* 0x0000000e000e7308 */ /* 0x001e240000001000 */
[----:B0-----:R-:W-:-:S06]  /*0580*/  VIADD R10, R14, 0x1ffffffe ;  /* 0x1ffffffe0e0a7836 */ /* 0x001fcc0000000000 */
[----:B------:R-:W0:Y:S02]  /*0590*/  F2I.U64.TRUNC R10, R10 ;  /* 0x0000000a000a7311 */ /* 0x000e24000020d800 */
[----:B0-----:R-:W-:-:S04]  /*05a0*/  IMAD.WIDE.U32 R12, R10, R2, RZ ;  /* 0x000000020a0c7225 */ /* 0x001fc800078e00ff */
[----:B------:R-:W-:Y:S01]  /*05b0*/  IMAD R13, R10, R3, R13 ;  /* 0x000000030a0d7224 */ /* 0x000fe200078e020d */
[----:B------:R-:W-:-:S03]  /*05c0*/  IADD3 R15, P0, PT, RZ, -R12, RZ ;  /* 0x8000000cff0f7210 */ /* 0x000fc60007f1e0ff */
[----:B------:R-:W-:Y:S02]  /*05d0*/  IMAD R13, R11, R2, R13 ;  /* 0x000000020b0d7224 */ /* 0x000fe400078e020d */
[----:B------:R-:W-:-:S04]  /*05e0*/  IMAD.HI.U32 R12, R10, R15, RZ ;  /* 0x0000000f0a0c7227 */ /* 0x000fc800078e00ff */
[----:B------:R-:W-:Y:S01]  /*05f0*/  IMAD.X R17, RZ, RZ, ~R13, P0 ;  /* 0x000000ffff117224 */ /* 0x000fe200000e0e0d */
[----:B------:R-:W-:-:S03]  /*0600*/  MOV R13, R10 ;  /* 0x0000000a000d7202 */ /* 0x000fc60000000f00 */
[-C--:B------:R-:W-:Y:S02]  /*0610*/  IMAD R19, R11, R17.reuse, RZ ;  /* 0x000000110b137224 */ /* 0x080fe400078e02ff */
[----:B------:R-:W-:-:S04]  /*0620*/  IMAD.WIDE.U32 R12, P0, R10, R17, R12 ;  /* 0x000000110a0c7225 */ /* 0x000fc8000780000c */
[----:B------:R-:W-:-:S04]  /*0630*/  IMAD.HI.U32 R17, R11, R17, RZ ;  /* 0x000000110b117227 */ /* 0x000fc800078e00ff */
[----:B------:R-:W-:-:S05]  /*0640*/  IMAD.HI.U32 R12, P1, R11, R15, R12 ;  /* 0x0000000f0b0c7227 */ /* 0x000fca000782000c */
[----:B------:R-:W-:Y:S01]  /*0650*/  IADD3 R13, P2, PT, R19, R12, RZ ;  /* 0x0000000c130d7210 */ /* 0x000fe20007f5e0ff */
[----:B------:R-:W-:-:S04]  /*0660*/  IMAD.X R12, R17, 0x1, R11, P0 ;  /* 0x00000001110c7824 */ /* 0x000fc800000e060b */
[----:B------:R-:W-:Y:S01]  /*0670*/  IMAD.WIDE.U32 R10, R13, R2, RZ ;  /* 0x000000020d0a7225 */ /* 0x000fe200078e00ff */
[----:B------:R-:W-:-:S03]  /*0680*/  IADD3.X R15, PT, PT, RZ, RZ, R12, P2, P1 ;  /* 0x000000ffff0f7210 */ /* 0x000fc600017e240c */
[----:B------:R-:W-:Y:S01]  /*0690*/  IMAD R11, R13, R3, R11 ;  /* 0x000000030d0b7224 */ /* 0x000fe200078e020b */
[----:B------:R-:W-:-:S03]  /*06a0*/  IADD3 R17, P0, PT, RZ, -R10, RZ ;  /* 0x8000000aff117210 */ /* 0x000fc60007f1e0ff */
[----:B------:R-:W-:Y:S02]  /*06b0*/  IMAD R11, R15, R2, R11 ;  /* 0x000000020f0b7224 */ /* 0x000fe400078e020b */
[----:B------:R-:W-:-:S04]  /*06c0*/  IMAD.HI.U32 R12, R13, R17, RZ ;  /* 0x000000110d0c7227 */ /* 0x000fc800078e00ff */
[----:B------:R-:W-:Y:S01]  /*06d0*/  IMAD.X R10, RZ, RZ, ~R11, P0 ;  /* 0x000000ffff0a7224 */ /* 0x000fe200000e0e0b */
[----:B------:R-:W-:-:S03]  /*06e0*/  IADD3 R11, P4, PT, RZ, -R8, RZ ;  /* 0x80000008ff0b7210 */ /* 0x000fc60007f9e0ff */
[----:B------:R-:W-:Y:S01]  /*06f0*/  IMAD.WIDE.U32 R12, P0, R13, R10, R12 ;  /* 0x0000000a0d0c7225 */ /* 0x000fe2000780000c */
[----:B------:R-:W-:-:S03]  /*0700*/  SEL R8, R11, R8, !P3 ;  /* 0x000000080b087207 */ /* 0x000fc60005800000 */
[----:B------:R-:W-:Y:S02]  /*0710*/  IMAD.X R14, RZ, RZ, ~R9, P4 ;  /* 0x000000ffff0e7224 */ /* 0x000fe400020e0e09 */
[----:B------:R-:W-:-:S03]  /*0720*/  IMAD.HI.U32 R13, P1, R15, R17, R12 ;  /* 0x000000110f0d7227 */ /* 0x000fc6000782000c */
[-C--:B------:R-:W-:Y:S01]  /*0730*/  SEL R14, R14, R9.reuse, !P3 ;  /* 0x000000090e0e7207 */ /* 0x080fe20005800000 */
[CC--:B------:R-:W-:Y:S01]  /*0740*/  IMAD R12, R15.reuse, R10.reuse, RZ ;  /* 0x0000000a0f0c7224 */ /* 0x0c0fe200078e02ff */
[----:B------:R-:W-:Y:S01]  /*0750*/  LOP3.LUT R9, R6, R9, RZ, 0x3c, !PT ;  /* 0x0000000906097212 */ /* 0x000fe200078e3cff */
[----:B------:R-:W-:-:S03]  /*0760*/  IMAD.HI.U32 R10, R15, R10, RZ ;  /* 0x0000000a0f0a7227 */ /* 0x000fc600078e00ff */
[----:B------:R-:W-:Y:S01]  /*0770*/  IADD3 R13, P2, PT, R12, R13, RZ ;  /* 0x0000000d0c0d7210 */ /* 0x000fe20007f5e0ff */
[----:B------:R-:W-:Y:S02]  /*0780*/  IMAD.X R15, R10, 0x1, R15, P0 ;  /* 0x000000010a0f7824 */ /* 0x000fe400000e060f */
[----:B------:R-:W-:Y:S02]  /*0790*/  IMAD.MOV.U32 R11, RZ, RZ, RZ ;  /* 0x000000ffff0b7224 */ /* 0x000fe400078e00ff */
[----:B------:R-:W-:Y:S01]  /*07a0*/  IMAD.HI.U32 R10, R13, R8, RZ ;  /* 0x000000080d0a7227 */ /* 0x000fe200078e00ff */
[----:B------:R-:W-:-:S03]  /*07b0*/  IADD3.X R15, PT, PT, RZ, RZ, R15, P2, P1 ;  /* 0x000000ffff0f7210 */ /* 0x000fc600017e240f */
[----:B------:R-:W-:-:S04]  /*07c0*/  IMAD.WIDE.U32 R10, R13, R14, R10 ;  /* 0x0000000e0d0a7225 */ /* 0x000fc800078e000a */
[C---:B------:R-:W-:Y:S02]  /*07d0*/  IMAD R13, R15.reuse, R14, RZ ;  /* 0x0000000e0f0d7224 */ /* 0x040fe400078e02ff */
[----:B------:R-:W-:-:S04]  /*07e0*/  IMAD.HI.U32 R10, P0, R15, R8, R10 ;  /* 0x000000080f0a7227 */ /* 0x000fc8000780000a */
[----:B------:R-:W-:Y:S01]  /*07f0*/  IMAD.HI.U32 R12, R15, R14, RZ ;  /* 0x0000000e0f0c7227 */ /* 0x000fe200078e00ff */
[----:B------:R-:W-:-:S03]  /*0800*/  IADD3 R13, P1, PT, R13, R10, RZ ;  /* 0x0000000a0d0d7210 */ /* 0x000fc60007f3e0ff */
[----:B------:R-:W-:Y:S02]  /*0810*/  IMAD.X R12, RZ, RZ, R12, P0 ;  /* 0x000000ffff0c7224 */ /* 0x000fe400000e060c */
[----:B------:R-:W-:-:S04]  /*0820*/  IMAD.WIDE.U32 R10, R13, R2, RZ ;  /* 0x000000020d0a7225 */ /* 0x000fc800078e00ff */
[----:B------:R-:W-:Y:S01]  /*0830*/  IMAD.X R15, RZ, RZ, R12, P1 ;  /* 0x000000ffff0f7224 */ /* 0x000fe200008e060c */
[----:B------:R-:W-:Y:S01]  /*0840*/  IADD3 R19, P1, PT, -R10, R8, RZ ;  /* 0x000000080a137210 */ /* 0x000fe20007f3e1ff */
[C---:B------:R-:W-:Y:S01]  /*0850*/  IMAD R11, R13.reuse, R3, R11 ;  /* 0x000000030d0b7224 */ /* 0x040fe200078e020b */
[----:B------:R-:W-:Y:S02]  /*0860*/  IADD3 R8, P2, PT, R13, 0x1, RZ ;  /* 0x000000010d087810 */ /* 0x000fe40007f5e0ff */
[-C--:B------:R-:W-:Y:S01]  /*0870*/  ISETP.GE.U32.AND P0, PT, R19, R2.reuse, PT ;  /* 0x000000021300720c */ /* 0x080fe20003f06070 */
[----:B------:R-:W-:Y:S02]  /*0880*/  IMAD R11, R15, R2, R11 ;  /* 0x000000020f0b7224 */ /* 0x000fe400078e020b */
[----:B------:R-:W-:-:S03]  /*0890*/  IMAD.X R10, RZ, RZ, R15, P2 ;  /* 0x000000ffff0a7224 */ /* 0x000fc600010e060f */
[----:B------:R-:W-:Y:S02]  /*08a0*/  IADD3.X R21, PT, PT, ~R11, R14, RZ, P1, !PT ;  /* 0x0000000e0b157210 */ /* 0x000fe40000ffe5ff */
[----:B------:R-:W-:Y:S02]  /*08b0*/  IADD3 R11, P1, PT, R19, -R2, RZ ;  /* 0x80000002130b7210 */ /* 0x000fe40007f3e0ff */
[----:B------:R-:W-:-:S03]  /*08c0*/  ISETP.GE.U32.AND.EX P0, PT, R21, R3, PT, P0 ;  /* 0x000000031500720c */ /* 0x000fc60003f06100 */
[----:B------:R-:W-:Y:S01]  /*08d0*/  IMAD.X R17, R21, 0x1, ~R3, P1 ;  /* 0x0000000115117824 */ /* 0x000fe200008e0e03 */
[----:B------:R-:W-:Y:S02]  /*08e0*/  SEL R11, R11, R19, P0 ;  /* 0x000000130b0b7207 */ /* 0x000fe40000000000 */
[----:B------:R-:W-:Y:S02]  /*08f0*/  SEL R13, R8, R13, P0 ;  /* 0x0000000d080d7207 */ /* 0x000fe40000000000 */
[----:B------:R-:W-:Y:S02]  /*0900*/  SEL R17, R17, R21, P0 ;  /* 0x0000001511117207 */ /* 0x000fe40000000000 */
[----:B------:R-:W-:Y:S02]  /*0910*/  ISETP.GE.U32.AND P1, PT, R11, R2, PT ;  /* 0x000000020b00720c */ /* 0x000fe40003f26070 */
[----:B------:R-:W-:Y:S02]  /*0920*/  SEL R8, R10, R15, P0 ;  /* 0x0000000f0a087207 */ /* 0x000fe40000000000 */
[----:B------:R-:W-:-:S02]  /*0930*/  IADD3 R2, P2, PT, R13, 0x1, RZ ;  /* 0x000000010d027810 */ /* 0x000fc40007f5e0ff */
[----:B------:R-:W-:Y:S02]  /*0940*/  ISETP.GE.U32.AND.EX P0, PT, R17, R3, PT, P1 ;  /* 0x000000031100720c */ /* 0x000fe40003f06110 */
[----:B------:R-:W-:Y:S01]  /*0950*/  ISETP.GE.AND P1, PT, R9, RZ, PT ;  /* 0x000000ff0900720c */ /* 0x000fe20003f26270 */
[----:B------:R-:W-:Y:S01]  /*0960*/  IMAD.X R3, RZ, RZ, R8, P2 ;  /* 0x000000ffff037224 */ /* 0x000fe200010e0608 */
[----:B------:R-:W-:-:S04]  /*0970*/  SEL R2, R2, R13, P0 ;  /* 0x0000000d02027207 */ /* 0x000fc80000000000 */
[----:B------:R-:W-:Y:S02]  /*0980*/  SEL R3, R3, R8, P0 ;  /* 0x0000000803037207 */ /* 0x000fe40000000000 */
[----:B------:R-:W-:Y:S02]  /*0990*/  IADD3 R11, P2, PT, RZ, -R2, RZ ;  /* 0x80000002ff0b7210 */ /* 0x000fe40007f5e0ff */
[----:B------:R-:W-:-:S03]  /*09a0*/  ISETP.NE.U32.AND P0, PT, R7, RZ, PT ;  /* 0x000000ff0700720c */ /* 0x000fc60003f05070 */
[----:B------:R-:W-:Y:S01]  /*09b0*/  IMAD.X R8, RZ, RZ, ~R3, P2 ;  /* 0x000000ffff087224 */ /* 0x000fe200010e0e03 */
[----:B------:R-:W-:Y:S02]  /*09c0*/  ISETP.NE.AND.EX P0, PT, R6, RZ, PT, P0 ;  /* 0x000000ff0600720c */ /* 0x000fe40003f05300 */
[----:B------:R-:W-:Y:S01]  /*09d0*/  SEL R6, R11, R2, !P1 ;  /* 0x000000020b067207 */ /* 0x000fe20004800000 */
[----:B------:R-:W-:Y:S01]  /*09e0*/  IMAD.MOV.U32 R2, RZ, RZ, R4 ;  /* 0x000000ffff027224 */ /* 0x000fe200078e0004 */
[----:B------:R-:W-:Y:S01]  /*09f0*/  SEL R7, R8, R3, !P1 ;  /* 0x0000000308077207 */ /* 0x000fe20004800000 */
[----:B------:R-:W-:Y:S01]  /*0a00*/  IMAD.MOV.U32 R3, RZ, RZ, 0x0 ;  /* 0x00000000ff037424 */ /* 0x000fe200078e00ff */
[----:B------:R-:W-:Y:S02]  /*0a10*/  SEL R6, R6, 0xffffffff, P0 ;  /* 0xffffffff06067807 */ /* 0x000fe40000000000 */
[----:B------:R-:W-:Y:S01]  /*0a20*/  SEL R7, R7, 0xffffffff, P0 ;  /* 0xffffffff07077807 */ /* 0x000fe20000000000 */
[----:B------:R-:W-:Y:S06]  /*0a30*/  RET.REL.NODEC R2 `(_Z20create_newline_indexPclPiPl) ;  /* 0xfffffff402707950 */ /* 0x000fec0003c3ffff */
.L_x_3:
[----:B------:R-:W-:-:S00]  /*0a40*/  BRA `(.L_x_3) ;  /* 0xfffffffc00fc7947 */ /* 0x000fc0000383ffff */
[----:B------:R-:W-:-:S00]  /*0a50*/  NOP ;  /* 0x0000000000007918 */ /* 0x000fc00000000000 */
        /* <DEDUP_REMOVED lines=10> */
.L_x_4:


//--------------------- .nv.shared.reserved.0     --------------------------
	.section	.nv.shared.reserved.0,"aw",@nobits
	.weak		__nv_reservedSMEM_offset_0_alias
	.size		__nv_reservedSMEM_offset_0_alias, 0, 64
	.other		__nv_reservedSMEM_offset_0_alias,@"STO_CUDA_RESERVED_SHARED STV_DEFAULT"
__nv_reservedSMEM_offset_0_alias:
	.zero		0
	.zero		64


//--------------------- .nv.constant0._Z20create_newline_indexPclPiPl --------------------------
	.section	.nv.constant0._Z20create_newline_indexPclPiPl,"a",@progbits
	.sectionflags	@""
	.align	4
.nv.constant0._Z20create_newline_indexPclPiPl:
	.zero		928


//--------------------- SYMBOLS --------------------------

	.type		.nv.reservedSmem.offset0,@object
	.size		.nv.reservedSmem.offset0,0x4
